//
// Generated by NVIDIA NVVM Compiler
//
// Compiler Build ID: CL-36424714
// Cuda compilation tools, release 13.0, V13.0.88
// Based on NVVM 20.0.0
//

.version 9.0
.target sm_100
.address_size 64

	// .globl	_Z20sum_reduction_kernelPfS_i
.extern .shared .align 16 .b8 shared_mem[];

.visible .entry _Z20sum_reduction_kernelPfS_i(
	.param .u64 .ptr .align 1 _Z20sum_reduction_kernelPfS_i_param_0,
	.param .u64 .ptr .align 1 _Z20sum_reduction_kernelPfS_i_param_1,
	.param .u32 _Z20sum_reduction_kernelPfS_i_param_2
)
{
	.reg .pred 	%p<4>;
	.reg .b32 	%r<18>;
	.reg .b32 	%f<8>;
	.reg .b64 	%rd<9>;

	ld.param.u64 	%rd2, [_Z20sum_reduction_kernelPfS_i_param_0];
	ld.param.u64 	%rd1, [_Z20sum_reduction_kernelPfS_i_param_1];
	cvta.to.global.u64 	%rd3, %rd2;
	mov.u32 	%r1, %tid.x;
	mov.u32 	%r6, %ctaid.x;
	mov.u32 	%r17, %ntid.x;
	mul.lo.s32 	%r7, %r17, %r6;
	shl.b32 	%r8, %r7, 1;
	add.s32 	%r9, %r8, %r1;
	mul.wide.s32 	%rd4, %r9, 4;
	add.s64 	%rd5, %rd3, %rd4;
	ld.global.f32 	%f1, [%rd5];
	shl.b32 	%r10, %r1, 2;
	mov.u32 	%r11, shared_mem;
	add.s32 	%r3, %r11, %r10;
	st.shared.f32 	[%r3], %f1;
	add.s32 	%r12, %r9, %r17;
	mul.wide.u32 	%rd6, %r12, 4;
	add.s64 	%rd7, %rd3, %rd6;
	ld.global.f32 	%f2, [%rd7];
	shl.b32 	%r13, %r17, 2;
	add.s32 	%r14, %r3, %r13;
	st.shared.f32 	[%r14], %f2;
	bar.sync 	0;
$L__BB0_1:
	setp.ge.u32 	%p1, %r1, %r17;
	@%p1 bra 	$L__BB0_3;
	shl.b32 	%r15, %r17, 2;
	add.s32 	%r16, %r3, %r15;
	ld.shared.f32 	%f3, [%r16];
	ld.shared.f32 	%f4, [%r3];
	add.f32 	%f5, %f3, %f4;
	st.shared.f32 	[%r3], %f5;
$L__BB0_3:
	bar.sync 	0;
	shr.u32 	%r5, %r17, 1;
	setp.gt.u32 	%p2, %r17, 1;
	mov.u32 	%r17, %r5;
	@%p2 bra 	$L__BB0_1;
	setp.ne.s32 	%p3, %r1, 0;
	@%p3 bra 	$L__BB0_6;
	ld.shared.f32 	%f6, [shared_mem];
	cvta.to.global.u64 	%rd8, %rd1;
	atom.global.add.f32 	%f7, [%rd8], %f6;
$L__BB0_6:
	ret;

}


// ===== COMPILED SASS (sm_100) =====

	.target	sm_100

	.elftype	@"ET_EXEC"


//--------------------- .note.nv.tkinfo           --------------------------
	.section	.note.nv.tkinfo,"",@"SHT_NOTE"
	.sectionflags	@"SHF_NOTE_NV_TKINFO"
	.tkinfo
        /*0018*/ 	.word	0x00000002
        /*0030*/ 	.string	""
        /*0030*/ 	.string	"ptxas"
        /*0030*/ 	.string	"Cuda compilation tools, release 13.0, V13.0.88"
        /*0030*/ 	.string	"Build cuda_13.0.r13.0/compiler.36424714_0"
        /*0030*/ 	.string	"-arch sm_100 -m 64 "



//--------------------- .note.nv.cuinfo           --------------------------
	.section	.note.nv.cuinfo,"",@"SHT_NOTE"
	.sectionflags	@"SHF_NOTE_NV_CUINFO"
        /*0018*/ 	.short	0x0002
        /*001a*/ 	.short	0x0064
        /*001c*/ 	.short	0x0082
	.zero		2


//--------------------- .nv.info                  --------------------------
	.section	.nv.info,"",@"SHT_CUDA_INFO"
	.align	4


	//----- nvinfo : EIATTR_REGCOUNT
	.align		4
        /*0000*/ 	.byte	0x04, 0x2f
        /*0002*/ 	.short	(.L_1 - .L_0)
	.align		4
.L_0:
        /*0004*/ 	.word	index@(_Z20sum_reduction_kernelPfS_i)
        /*0008*/ 	.word	0x0000000e


	//----- nvinfo : EIATTR_FRAME_SIZE
	.align		4
.L_1:
        /*000c*/ 	.byte	0x04, 0x11
        /*000e*/ 	.short	(.L_3 - .L_2)
	.align		4
.L_2:
        /*0010*/ 	.word	index@(_Z20sum_reduction_kernelPfS_i)
        /*0014*/ 	.word	0x00000000


	//----- nvinfo : EIATTR_MIN_STACK_SIZE
	.align		4
.L_3:
        /*0018*/ 	.byte	0x04, 0x12
        /*001a*/ 	.short	(.L_5 - .L_4)
	.align		4
.L_4:
        /*001c*/ 	.word	index@(_Z20sum_reduction_kernelPfS_i)
        /*0020*/ 	.word	0x00000000
.L_5:


//--------------------- .nv.compat                --------------------------
	.section	.nv.compat,"",@"SHT_CUDA_COMPAT_INFO"
	.align	4
        /*0000*/ 	.byte	0x02, 0x09, 0x00, 0x00, 0x02, 0x02, 0x01, 0x00, 0x02, 0x05, 0x05, 0x00, 0x03, 0x07, 0x01, 0x01
        /*0010*/ 	.byte	0x02, 0x03, 0x00, 0x00, 0x02, 0x06, 0x01, 0x00, 0x04, 0x0b, 0x08, 0x00, 0x09, 0x00, 0x00, 0x00
        /*0020*/ 	.byte	0x00, 0x00, 0x00, 0x00


//--------------------- .nv.info._Z20sum_reduction_kernelPfS_i --------------------------
	.section	.nv.info._Z20sum_reduction_kernelPfS_i,"",@"SHT_CUDA_INFO"
	.sectionflags	@""
	.align	4


	//----- nvinfo : EIATTR_CUDA_API_VERSION
	.align		4
        /*0000*/ 	.byte	0x04, 0x37
        /*0002*/ 	.short	(.L_7 - .L_6)
.L_6:
        /*0004*/ 	.word	0x00000082


	//----- nvinfo : EIATTR_KPARAM_INFO
	.align		4
.L_7:
        /*0008*/ 	.byte	0x04, 0x17
        /*000a*/ 	.short	(.L_9 - .L_8)
.L_8:
        /*000c*/ 	.word	0x00000000
        /*0010*/ 	.short	0x0002
        /*0012*/ 	.short	0x0010
        /*0014*/ 	.byte	0x00, 0xf0, 0x11, 0x00


	//----- nvinfo : EIATTR_KPARAM_INFO
	.align		4
.L_9:
        /*0018*/ 	.byte	0x04, 0x17
        /*001a*/ 	.short	(.L_11 - .L_10)
.L_10:
        /*001c*/ 	.word	0x00000000
        /*0020*/ 	.short	0x0001
        /*0022*/ 	.short	0x0008
        /*0024*/ 	.byte	0x00, 0xf5, 0x21, 0x00


	//----- nvinfo : EIATTR_KPARAM_INFO
	.align		4
.L_11:
        /*0028*/ 	.byte	0x04, 0x17
        /*002a*/ 	.short	(.L_13 - .L_12)
.L_12:
        /*002c*/ 	.word	0x00000000
        /*0030*/ 	.short	0x0000
        /*0032*/ 	.short	0x0000
        /*0034*/ 	.byte	0x00, 0xf5, 0x21, 0x00


	//----- nvinfo : EIATTR_SPARSE_MMA_MASK
	.align		4
.L_13:
        /*0038*/ 	.byte	0x03, 0x50
        /*003a*/ 	.short	0x0000


	//----- nvinfo : EIATTR_MAXREG_COUNT
	.align		4
        /*003c*/ 	.byte	0x03, 0x1b
        /*003e*/ 	.short	0x00ff


	//----- nvinfo : EIATTR_NUM_BARRIERS
	.align		4
        /*0040*/ 	.byte	0x02, 0x4c
        /*0042*/ 	.byte	0x01
	.zero		1


	//----- nvinfo : EIATTR_MERCURY_ISA_VERSION
	.align		4
        /*0044*/ 	.byte	0x03, 0x5f
        /*0046*/ 	.short	0x0101


	//----- nvinfo : EIATTR_VRC_CTA_INIT_COUNT
	.align		4
        /*0048*/ 	.byte	0x02, 0x4a
	.zero		1
	.zero		1


	//----- nvinfo : EIATTR_EXIT_INSTR_OFFSETS
	.align		4
        /*004c*/ 	.byte	0x04, 0x1c
        /*004e*/ 	.short	(.L_15 - .L_14)


	//   ....[0]....
.L_14:
        /*0050*/ 	.word	0x00000200


	//   ....[1]....
        /*0054*/ 	.word	0x00000270


	//----- nvinfo : EIATTR_CBANK_PARAM_SIZE
	.align		4
.L_15:
        /*0058*/ 	.byte	0x03, 0x19
        /*005a*/ 	.short	0x0014


	//----- nvinfo : EIATTR_PARAM_CBANK
	.align		4
        /*005c*/ 	.byte	0x04, 0x0a
        /*005e*/ 	.short	(.L_17 - .L_16)
	.align		4
.L_16:
        /*0060*/ 	.word	index@(.nv.constant0._Z20sum_reduction_kernelPfS_i)
        /*0064*/ 	.short	0x0380
        /*0066*/ 	.short	0x0014


	//----- nvinfo : EIATTR_SW_WAR
	.align		4
.L_17:
        /*0068*/ 	.byte	0x04, 0x36
        /*006a*/ 	.short	(.L_19 - .L_18)
.L_18:
        /*006c*/ 	.word	0x00000008
.L_19:


//--------------------- .nv.callgraph             --------------------------
	.section	.nv.callgraph,"",@"SHT_CUDA_CALLGRAPH"
	.align	4
	.sectionentsize	8
	.align		4
        /*0000*/ 	.word	0x00000000
	.align		4
        /*0004*/ 	.word	0xffffffff
	.align		4
        /*0008*/ 	.word	0x00000000
	.align		4
        /*000c*/ 	.word	0xfffffffe
	.align		4
        /*0010*/ 	.word	0x00000000
	.align		4
        /*0014*/ 	.word	0xfffffffd
	.align		4
        /*0018*/ 	.word	0x00000000
	.align		4
        /*001c*/ 	.word	0xfffffffc


//--------------------- .text._Z20sum_reduction_kernelPfS_i --------------------------
	.section	.text._Z20sum_reduction_kernelPfS_i,"ax",@progbits
	.align	128
        .global         _Z20sum_reduction_kernelPfS_i
        .type           _Z20sum_reduction_kernelPfS_i,@function
        .size           _Z20sum_reduction_kernelPfS_i,(.L_x_2 - _Z20sum_reduction_kernelPfS_i)
        .other          _Z20sum_reduction_kernelPfS_i,@"STO_CUDA_ENTRY STV_DEFAULT"
_Z20sum_reduction_kernelPfS_i:
.text._Z20sum_reduction_kernelPfS_i:
[----:B------:R-:W-:Y:S01]  /*0000*/  LDC R1, c[0x0][0x37c] ;  /* 0x0000df00ff017b82 */ /* 0x000fe20000000800 */
[----:B------:R-:W0:Y:S07]  /*0010*/  S2R R11, SR_TID.X ;  /* 0x00000000000b7919 */ /* 0x000e2e0000002100 */
[----:B------:R-:W1:Y:S01]  /*0020*/  S2UR UR4, SR_CTAID.X ;  /* 0x00000000000479c3 */ /* 0x000e620000002500 */
[----:B------:R-:W2:Y:S07]  /*0030*/  LDCU.64 UR6, c[0x0][0x358] ;  /* 0x00006b00ff0677ac */ /* 0x000eae0008000a00 */
[----:B------:R-:W1:Y:S08]  /*0040*/  LDC R6, c[0x0][0x360] ;  /* 0x0000d800ff067b82 */ /* 0x000e700000000800 */
[----:B------:R-:W3:Y:S01]  /*0050*/  LDC.64 R4, c[0x0][0x380] ;  /* 0x0000e000ff047b82 */ /* 0x000ee20000000a00 */
[----:B-1----:R-:W-:-:S04]  /*0060*/  IMAD R0, R6, UR4, RZ ;  /* 0x0000000406007c24 */ /* 0x002fc8000f8e02ff */
[----:B0-----:R-:W-:-:S04]  /*0070*/  IMAD R3, R0, 0x2, R11 ;  /* 0x0000000200037824 */ /* 0x001fc800078e020b */
[C---:B------:R-:W-:Y:S02]  /*0080*/  IMAD.IADD R7, R3.reuse, 0x1, R6 ;  /* 0x0000000103077824 */ /* 0x040fe400078e0206 */
[----:B---3--:R-:W-:-:S04]  /*0090*/  IMAD.WIDE R2, R3, 0x4, R4 ;  /* 0x0000000403027825 */ /* 0x008fc800078e0204 */
[----:B------:R-:W-:Y:S02]  /*00a0*/  IMAD.WIDE.U32 R4, R7, 0x4, R4 ;  /* 0x0000000407047825 */ /* 0x000fe400078e0004 */
[----:B--2---:R-:W2:Y:S04]  /*00b0*/  LDG.E R2, desc[UR6][R2.64] ;  /* 0x0000000602027981 */ /* 0x004ea8000c1e1900 */
[----:B------:R-:W3:Y:S01]  /*00c0*/  LDG.E R4, desc[UR6][R4.64] ;  /* 0x0000000604047981 */ /* 0x000ee2000c1e1900 */
[----:B------:R-:W0:Y:S01]  /*00d0*/  S2UR UR5, SR_CgaCtaId ;  /* 0x00000000000579c3 */ /* 0x000e220000008800 */
[----:B------:R-:W-:Y:S02]  /*00e0*/  UMOV UR4, 0x400 ;  /* 0x0000040000047882 */ /* 0x000fe40000000000 */
[----:B0-----:R-:W-:-:S06]  /*00f0*/  ULEA UR4, UR5, UR4, 0x18 ;  /* 0x0000000405047291 */ /* 0x001fcc000f8ec0ff */
[----:B------:R-:W-:-:S04]  /*0100*/  LEA R7, R11, UR4, 0x2 ;  /* 0x000000040b077c11 */ /* 0x000fc8000f8e10ff */
[----:B------:R-:W-:Y:S01]  /*0110*/  LEA R9, R6, R7, 0x2 ;  /* 0x0000000706097211 */ /* 0x000fe200078e10ff */
[----:B--2---:R0:W-:Y:S04]  /*0120*/  STS [R7], R2 ;  /* 0x0000000207007388 */ /* 0x0041e80000000800 */
[----:B---3--:R0:W-:Y:S01]  /*0130*/  STS [R9], R4 ;  /* 0x0000000409007388 */ /* 0x0081e20000000800 */
[----:B------:R-:W-:Y:S06]  /*0140*/  BAR.SYNC.DEFER_BLOCKING 0x0 ;  /* 0x0000000000007b1d */ /* 0x000fec0000010000 */
.L_x_0:
[----:B------:R-:W-:-:S13]  /*0150*/  ISETP.GE.U32.AND P0, PT, R11, R6, PT ;  /* 0x000000060b00720c */ /* 0x000fda0003f06070 */
[----:B------:R-:W-:Y:S01]  /*0160*/  @!P0 LEA R0, R6, R7, 0x2 ;  /* 0x0000000706008211 */ /* 0x000fe200078e10ff */
[----:B------:R-:W-:Y:S05]  /*0170*/  @!P0 LDS R3, [R7] ;  /* 0x0000000007038984 */ /* 0x000fea0000000800 */
[----:B------:R-:W0:Y:S02]  /*0180*/  @!P0 LDS R0, [R0] ;  /* 0x0000000000008984 */ /* 0x000e240000000800 */
[----:B0-----:R-:W-:-:S05]  /*0190*/  @!P0 FADD R2, R0, R3 ;  /* 0x0000000300028221 */ /* 0x001fca0000000000 */
[----:B------:R1:W-:Y:S01]  /*01a0*/  @!P0 STS [R7], R2 ;  /* 0x0000000207008388 */ /* 0x0003e20000000800 */
[----:B------:R-:W-:Y:S01]  /*01b0*/  BAR.SYNC.DEFER_BLOCKING 0x0 ;  /* 0x0000000000007b1d */ /* 0x000fe20000010000 */
[----:B------:R-:W-:Y:S02]  /*01c0*/  ISETP.GT.U32.AND P0, PT, R6, 0x1, PT ;  /* 0x000000010600780c */ /* 0x000fe40003f04070 */
[----:B------:R-:W-:-:S11]  /*01d0*/  SHF.R.U32.HI R6, RZ, 0x1, R6 ;  /* 0x00000001ff067819 */ /* 0x000fd60000011606 */
[----:B-1----:R-:W-:Y:S05]  /*01e0*/  @P0 BRA `(.L_x_0) ;  /* 0xfffffffc00d80947 */ /* 0x002fea000383ffff */
[----:B------:R-:W-:-:S13]  /*01f0*/  ISETP.NE.AND P0, PT, R11, RZ, PT ;  /* 0x000000ff0b00720c */ /* 0x000fda0003f05270 */
[----:B------:R-:W-:Y:S05]  /*0200*/  @P0 EXIT ;  /* 0x000000000000094d */ /* 0x000fea0003800000 */
[----:B------:R-:W0:Y:S01]  /*0210*/  S2UR UR5, SR_CgaCtaId ;  /* 0x00000000000579c3 */ /* 0x000e220000008800 */
[----:B------:R-:W-:-:S07]  /*0220*/  UMOV UR4, 0x400 ;  /* 0x0000040000047882 */ /* 0x000fce0000000000 */
[----:B------:R-:W1:Y:S01]  /*0230*/  LDC.64 R2, c[0x0][0x388] ;  /* 0x0000e200ff027b82 */ /* 0x000e620000000a00 */
[----:B0-----:R-:W-:-:S09]  /*0240*/  ULEA UR4, UR5, UR4, 0x18 ;  /* 0x0000000405047291 */ /* 0x001fd2000f8ec0ff */
[----:B------:R-:W1:Y:S04]  /*0250*/  LDS R5, [UR4] ;  /* 0x00000004ff057984 */ /* 0x000e680008000800 */
[----:B-1----:R-:W-:Y:S01]  /*0260*/  REDG.E.ADD.F32.FTZ.RN.STRONG.GPU desc[UR6][R2.64], R5 ;  /* 0x00000005020079a6 */ /* 0x002fe2000c12f306 */
[----:B------:R-:W-:Y:S05]  /*0270*/  EXIT ;  /* 0x000000000000794d */ /* 0x000fea0003800000 */
.L_x_1:
[----:B------:R-:W-:-:S00]  /*0280*/  BRA `(.L_x_1) ;  /* 0xfffffffc00fc7947 */ /* 0x000fc0000383ffff */
[----:B------:R-:W-:-:S00]  /*0290*/  NOP ;  /* 0x0000000000007918 */ /* 0x000fc00000000000 */
        /* <DEDUP_REMOVED lines=14> */
.L_x_2:


//--------------------- .nv.shared._Z20sum_reduction_kernelPfS_i --------------------------
	.section	.nv.shared._Z20sum_reduction_kernelPfS_i,"aw",@nobits
	.sectionflags	@""
	.align	16
	.zero		1024


//--------------------- .nv.shared.reserved.0     --------------------------
	.section	.nv.shared.reserved.0,"aw",@nobits
	.weak		__nv_reservedSMEM_offset_0_alias
	.size		__nv_reservedSMEM_offset_0_alias, 0, 64
	.other		__nv_reservedSMEM_offset_0_alias,@"STO_CUDA_RESERVED_SHARED STV_DEFAULT"
__nv_reservedSMEM_offset_0_alias:
	.zero		0
	.zero		64


//--------------------- .nv.constant0._Z20sum_reduction_kernelPfS_i --------------------------
	.section	.nv.constant0._Z20sum_reduction_kernelPfS_i,"a",@progbits
	.sectionflags	@""
	.align	4
.nv.constant0._Z20sum_reduction_kernelPfS_i:
	.zero		916


//--------------------- SYMBOLS --------------------------

	.type		.nv.reservedSmem.offset0,@object
	.size		.nv.reservedSmem.offset0,0x4
	.type		.nv.reservedSmem.cap,@object
	.size		.nv.reservedSmem.cap,0x4
